//
// Generated by NVIDIA NVVM Compiler
//
// Compiler Build ID: CL-36424714
// Cuda compilation tools, release 13.0, V13.0.88
// Based on NVVM 20.0.0
//

.version 9.0
.target sm_100
.address_size 64

	// .globl	_Z11writeKernelPii

.visible .entry _Z11writeKernelPii(
	.param .u64 .ptr .align 1 _Z11writeKernelPii_param_0,
	.param .u32 _Z11writeKernelPii_param_1
)
{
	.reg .b32 	%r<5>;
	.reg .b64 	%rd<5>;

	ld.param.u64 	%rd1, [_Z11writeKernelPii_param_0];
	cvta.to.global.u64 	%rd2, %rd1;
	mov.u32 	%r1, %tid.x;
	mov.u32 	%r2, %ctaid.x;
	mov.u32 	%r3, %ntid.x;
	mad.lo.s32 	%r4, %r2, %r3, %r1;
	mul.wide.s32 	%rd3, %r4, 4;
	add.s64 	%rd4, %rd2, %rd3;
	st.global.u32 	[%rd4], %r4;
	ret;

}


// ===== COMPILED SASS (sm_100) =====

	.target	sm_100

	.elftype	@"ET_EXEC"


//--------------------- .note.nv.tkinfo           --------------------------
	.section	.note.nv.tkinfo,"",@"SHT_NOTE"
	.sectionflags	@"SHF_NOTE_NV_TKINFO"
	.tkinfo
        /*0018*/ 	.word	0x00000002
        /*0030*/ 	.string	""
        /*0030*/ 	.string	"ptxas"
        /*0030*/ 	.string	"Cuda compilation tools, release 13.0, V13.0.88"
        /*0030*/ 	.string	"Build cuda_13.0.r13.0/compiler.36424714_0"
        /*0030*/ 	.string	"-arch sm_100 -m 64 "



//--------------------- .note.nv.cuinfo           --------------------------
	.section	.note.nv.cuinfo,"",@"SHT_NOTE"
	.sectionflags	@"SHF_NOTE_NV_CUINFO"
        /*0018*/ 	.short	0x0002
        /*001a*/ 	.short	0x0064
        /*001c*/ 	.short	0x0082
	.zero		2


//--------------------- .nv.info                  --------------------------
	.section	.nv.info,"",@"SHT_CUDA_INFO"
	.align	4


	//----- nvinfo : EIATTR_REGCOUNT
	.align		4
        /*0000*/ 	.byte	0x04, 0x2f
        /*0002*/ 	.short	(.L_1 - .L_0)
	.align		4
.L_0:
        /*0004*/ 	.word	index@(_Z11writeKernelPii)
        /*0008*/ 	.word	0x00000008


	//----- nvinfo : EIATTR_FRAME_SIZE
	.align		4
.L_1:
        /*000c*/ 	.byte	0x04, 0x11
        /*000e*/ 	.short	(.L_3 - .L_2)
	.align		4
.L_2:
        /*0010*/ 	.word	index@(_Z11writeKernelPii)
        /*0014*/ 	.word	0x00000000


	//----- nvinfo : EIATTR_MIN_STACK_SIZE
	.align		4
.L_3:
        /*0018*/ 	.byte	0x04, 0x12
        /*001a*/ 	.short	(.L_5 - .L_4)
	.align		4
.L_4:
        /*001c*/ 	.word	index@(_Z11writeKernelPii)
        /*0020*/ 	.word	0x00000000
.L_5:


//--------------------- .nv.compat                --------------------------
	.section	.nv.compat,"",@"SHT_CUDA_COMPAT_INFO"
	.align	4
        /*0000*/ 	.byte	0x02, 0x09, 0x00, 0x00, 0x02, 0x02, 0x01, 0x00, 0x02, 0x05, 0x05, 0x00, 0x03, 0x07, 0x01, 0x01
        /*0010*/ 	.byte	0x02, 0x03, 0x00, 0x00, 0x02, 0x06, 0x01, 0x00, 0x04, 0x0b, 0x08, 0x00, 0x09, 0x00, 0x00, 0x00
        /*0020*/ 	.byte	0x00, 0x00, 0x00, 0x00


//--------------------- .nv.info._Z11writeKernelPii --------------------------
	.section	.nv.info._Z11writeKernelPii,"",@"SHT_CUDA_INFO"
	.sectionflags	@""
	.align	4


	//----- nvinfo : EIATTR_CUDA_API_VERSION
	.align		4
        /*0000*/ 	.byte	0x04, 0x37
        /*0002*/ 	.short	(.L_7 - .L_6)
.L_6:
        /*0004*/ 	.word	0x00000082


	//----- nvinfo : EIATTR_KPARAM_INFO
	.align		4
.L_7:
        /*0008*/ 	.byte	0x04, 0x17
        /*000a*/ 	.short	(.L_9 - .L_8)
.L_8:
        /*000c*/ 	.word	0x00000000
        /*0010*/ 	.short	0x0001
        /*0012*/ 	.short	0x0008
        /*0014*/ 	.byte	0x00, 0xf0, 0x11, 0x00


	//----- nvinfo : EIATTR_KPARAM_INFO
	.align		4
.L_9:
        /*0018*/ 	.byte	0x04, 0x17
        /*001a*/ 	.short	(.L_11 - .L_10)
.L_10:
        /*001c*/ 	.word	0x00000000
        /*0020*/ 	.short	0x0000
        /*0022*/ 	.short	0x0000
        /*0024*/ 	.byte	0x00, 0xf5, 0x21, 0x00


	//----- nvinfo : EIATTR_SPARSE_MMA_MASK
	.align		4
.L_11:
        /*0028*/ 	.byte	0x03, 0x50
        /*002a*/ 	.short	0x0000


	//----- nvinfo : EIATTR_MAXREG_COUNT
	.align		4
        /*002c*/ 	.byte	0x03, 0x1b
        /*002e*/ 	.short	0x00ff


	//----- nvinfo : EIATTR_MERCURY_ISA_VERSION
	.align		4
        /*0030*/ 	.byte	0x03, 0x5f
        /*0032*/ 	.short	0x0101


	//----- nvinfo : EIATTR_VRC_CTA_INIT_COUNT
	.align		4
        /*0034*/ 	.byte	0x02, 0x4a
	.zero		1
	.zero		1


	//----- nvinfo : EIATTR_EXIT_INSTR_OFFSETS
	.align		4
        /*0038*/ 	.byte	0x04, 0x1c
        /*003a*/ 	.short	(.L_13 - .L_12)


	//   ....[0]....
.L_12:
        /*003c*/ 	.word	0x00000090


	//----- nvinfo : EIATTR_CBANK_PARAM_SIZE
	.align		4
.L_13:
        /*0040*/ 	.byte	0x03, 0x19
        /*0042*/ 	.short	0x000c


	//----- nvinfo : EIATTR_PARAM_CBANK
	.align		4
        /*0044*/ 	.byte	0x04, 0x0a
        /*0046*/ 	.short	(.L_15 - .L_14)
	.align		4
.L_14:
        /*0048*/ 	.word	index@(.nv.constant0._Z11writeKernelPii)
        /*004c*/ 	.short	0x0380
        /*004e*/ 	.short	0x000c


	//----- nvinfo : EIATTR_SW_WAR
	.align		4
.L_15:
        /*0050*/ 	.byte	0x04, 0x36
        /*0052*/ 	.short	(.L_17 - .L_16)
.L_16:
        /*0054*/ 	.word	0x00000008
.L_17:


//--------------------- .nv.callgraph             --------------------------
	.section	.nv.callgraph,"",@"SHT_CUDA_CALLGRAPH"
	.align	4
	.sectionentsize	8
	.align		4
        /*0000*/ 	.word	0x00000000
	.align		4
        /*0004*/ 	.word	0xffffffff
	.align		4
        /*0008*/ 	.word	0x00000000
	.align		4
        /*000c*/ 	.word	0xfffffffe
	.align		4
        /*0010*/ 	.word	0x00000000
	.align		4
        /*0014*/ 	.word	0xfffffffd
	.align		4
        /*0018*/ 	.word	0x00000000
	.align		4
        /*001c*/ 	.word	0xfffffffc


//--------------------- .text._Z11writeKernelPii  --------------------------
	.section	.text._Z11writeKernelPii,"ax",@progbits
	.align	128
        .global         _Z11writeKernelPii
        .type           _Z11writeKernelPii,@function
        .size           _Z11writeKernelPii,(.L_x_1 - _Z11writeKernelPii)
        .other          _Z11writeKernelPii,@"STO_CUDA_ENTRY STV_DEFAULT"
_Z11writeKernelPii:
.text._Z11writeKernelPii:
[----:B------:R-:W-:Y:S01]  /*0000*/  LDC R1, c[0x0][0x37c] ;  /* 0x0000df00ff017b82 */ /* 0x000fe20000000800 */
[----:B------:R-:W0:Y:S07]  /*0010*/  S2R R5, SR_TID.X ;  /* 0x0000000000057919 */ /* 0x000e2e0000002100 */
[----:B------:R-:W0:Y:S01]  /*0020*/  S2UR UR6, SR_CTAID.X ;  /* 0x00000000000679c3 */ /* 0x000e220000002500 */
[----:B------:R-:W1:Y:S07]  /*0030*/  LDCU.64 UR4, c[0x0][0x358] ;  /* 0x00006b00ff0477ac */ /* 0x000e6e0008000a00 */
[----:B------:R-:W0:Y:S08]  /*0040*/  LDC R0, c[0x0][0x360] ;  /* 0x0000d800ff007b82 */ /* 0x000e300000000800 */
[----:B------:R-:W2:Y:S01]  /*0050*/  LDC.64 R2, c[0x0][0x380] ;  /* 0x0000e000ff027b82 */ /* 0x000ea20000000a00 */
[----:B0-----:R-:W-:-:S04]  /*0060*/  IMAD R5, R0, UR6, R5 ;  /* 0x0000000600057c24 */ /* 0x001fc8000f8e0205 */
[----:B--2---:R-:W-:-:S05]  /*0070*/  IMAD.WIDE R2, R5, 0x4, R2 ;  /* 0x0000000405027825 */ /* 0x004fca00078e0202 */
[----:B-1----:R-:W-:Y:S01]  /*0080*/  STG.E desc[UR4][R2.64], R5 ;  /* 0x0000000502007986 */ /* 0x002fe2000c101904 */
[----:B------:R-:W-:Y:S05]  /*0090*/  EXIT ;  /* 0x000000000000794d */ /* 0x000fea0003800000 */
.L_x_0:
[----:B------:R-:W-:-:S00]  /*00a0*/  BRA `(.L_x_0) ;  /* 0xfffffffc00fc7947 */ /* 0x000fc0000383ffff */
[----:B------:R-:W-:-:S00]  /*00b0*/  NOP ;  /* 0x0000000000007918 */ /* 0x000fc00000000000 */
        /* <DEDUP_REMOVED lines=12> */
.L_x_1:


//--------------------- .nv.shared.reserved.0     --------------------------
	.section	.nv.shared.reserved.0,"aw",@nobits
	.weak		__nv_reservedSMEM_offset_0_alias
	.size		__nv_reservedSMEM_offset_0_alias, 0, 64
	.other		__nv_reservedSMEM_offset_0_alias,@"STO_CUDA_RESERVED_SHARED STV_DEFAULT"
__nv_reservedSMEM_offset_0_alias:
	.zero		0
	.zero		64


//--------------------- .nv.constant0._Z11writeKernelPii --------------------------
	.section	.nv.constant0._Z11writeKernelPii,"a",@progbits
	.sectionflags	@""
	.align	4
.nv.constant0._Z11writeKernelPii:
	.zero		908


//--------------------- SYMBOLS --------------------------

	.type		.nv.reservedSmem.offset0,@object
	.size		.nv.reservedSmem.offset0,0x4
